	.headerflags	@"EF_CUDA_TEXMODE_UNIFIED EF_CUDA_64BIT_ADDRESS EF_CUDA_SM86 EF_CUDA_VIRTUAL_SM(EF_CUDA_SM86)"
	.elftype	@"ET_EXEC"


//--------------------- .nv.info                  --------------------------
	.section	.nv.info,"",@"SHT_CUDA_INFO"
	.align	4


	//----- nvinfo : EIATTR_REGCOUNT
	.align		4
        /*0000*/ 	.byte	0x04, 0x2f
        /*0002*/ 	.short	(.L_1 - .L_0)
	.align		4
.L_0:
        /*0004*/ 	.word	index@(triton_mm)
        /*0008*/ 	.word	0x00000030


	//----- nvinfo : EIATTR_MIN_STACK_SIZE
	.align		4
.L_1:
        /*000c*/ 	.byte	0x04, 0x12
        /*000e*/ 	.short	(.L_3 - .L_2)
	.align		4
.L_2:
        /*0010*/ 	.word	index@(triton_mm)
        /*0014*/ 	.word	0x00000000


	//----- nvinfo : EIATTR_FRAME_SIZE
	.align		4
.L_3:
        /*0018*/ 	.byte	0x04, 0x11
        /*001a*/ 	.short	(.L_5 - .L_4)
	.align		4
.L_4:
        /*001c*/ 	.word	index@(triton_mm)
        /*0020*/ 	.word	0x00000000


	//----- nvinfo : EIATTR_MIN_STACK_SIZE
	.align		4
.L_5:
        /*0024*/ 	.byte	0x04, 0x12
        /*0026*/ 	.short	(.L_7 - .L_6)
	.align		4
.L_6:
        /*0028*/ 	.word	index@(triton_mm)
        /*002c*/ 	.word	0x00000000
.L_7:


//--------------------- .nv.info.triton_mm        --------------------------
	.section	.nv.info.triton_mm,"",@"SHT_CUDA_INFO"
	.sectionflags	@""
	.align	4


	//----- nvinfo : EIATTR_CUDA_API_VERSION
	.align		4
        /*0000*/ 	.byte	0x04, 0x37
        /*0002*/ 	.short	(.L_9 - .L_8)
.L_8:
        /*0004*/ 	.word	0x0000007c


	//----- nvinfo : EIATTR_SW2861232_WAR
	.align		4
.L_9:
        /*0008*/ 	.byte	0x01, 0x35
	.zero		2


	//----- nvinfo : EIATTR_PARAM_CBANK
	.align		4
        /*000c*/ 	.byte	0x04, 0x0a
        /*000e*/ 	.short	(.L_11 - .L_10)
	.align		4
.L_10:
        /*0010*/ 	.word	index@(.nv.constant0.triton_mm)
        /*0014*/ 	.short	0x0160
        /*0016*/ 	.short	0x0020


	//----- nvinfo : EIATTR_CBANK_PARAM_SIZE
	.align		4
.L_11:
        /*0018*/ 	.byte	0x03, 0x19
        /*001a*/ 	.short	0x0020


	//----- nvinfo : EIATTR_KPARAM_INFO
	.align		4
        /*001c*/ 	.byte	0x04, 0x17
        /*001e*/ 	.short	(.L_13 - .L_12)
.L_12:
        /*0020*/ 	.word	0x00000000
        /*0024*/ 	.short	0x0003
        /*0026*/ 	.short	0x0018
        /*0028*/ 	.byte	0x00, 0xf4, 0x21, 0x00


	//----- nvinfo : EIATTR_KPARAM_INFO
	.align		4
.L_13:
        /*002c*/ 	.byte	0x04, 0x17
        /*002e*/ 	.short	(.L_15 - .L_14)
.L_14:
        /*0030*/ 	.word	0x00000000
        /*0034*/ 	.short	0x0002
        /*0036*/ 	.short	0x0010
        /*0038*/ 	.byte	0x00, 0xf4, 0x21, 0x00


	//----- nvinfo : EIATTR_KPARAM_INFO
	.align		4
.L_15:
        /*003c*/ 	.byte	0x04, 0x17
        /*003e*/ 	.short	(.L_17 - .L_16)
.L_16:
        /*0040*/ 	.word	0x00000000
        /*0044*/ 	.short	0x0001
        /*0046*/ 	.short	0x0008
        /*0048*/ 	.byte	0x00, 0xf4, 0x21, 0x00


	//----- nvinfo : EIATTR_KPARAM_INFO
	.align		4
.L_17:
        /*004c*/ 	.byte	0x04, 0x17
        /*004e*/ 	.short	(.L_19 - .L_18)
.L_18:
        /*0050*/ 	.word	0x00000000
        /*0054*/ 	.short	0x0000
        /*0056*/ 	.short	0x0000
        /*0058*/ 	.byte	0x00, 0xf4, 0x21, 0x00


	//----- nvinfo : EIATTR_MAXREG_COUNT
	.align		4
.L_19:
        /*005c*/ 	.byte	0x03, 0x1b
        /*005e*/ 	.short	0x00ff


	//----- nvinfo : EIATTR_EXIT_INSTR_OFFSETS
	.align		4
        /*0060*/ 	.byte	0x04, 0x1c
        /*0062*/ 	.short	(.L_21 - .L_20)


	//   ....[0]....
.L_20:
        /*0064*/ 	.word	0x00001500


	//   ....[1]....
        /*0068*/ 	.word	0x00001560


	//----- nvinfo : EIATTR_REQNTID
	.align		4
.L_21:
        /*006c*/ 	.byte	0x04, 0x10
        /*006e*/ 	.short	(.L_23 - .L_22)
.L_22:
        /*0070*/ 	.word	0x00000100
        /*0074*/ 	.word	0x00000001
        /*0078*/ 	.word	0x00000001
.L_23:


//--------------------- .nv.callgraph             --------------------------
	.section	.nv.callgraph,"",@"SHT_CUDA_CALLGRAPH"
	.align	4
	.sectionentsize	8
	.align		4
        /*0000*/ 	.word	0x00000000
	.align		4
        /*0004*/ 	.word	0xffffffff
	.align		4
        /*0008*/ 	.word	0x00000000
	.align		4
        /*000c*/ 	.word	0xfffffffe
	.align		4
        /*0010*/ 	.word	0x00000000
	.align		4
        /*0014*/ 	.word	0xfffffffd
	.align		4
        /*0018*/ 	.word	0x00000000
	.align		4
        /*001c*/ 	.word	0xfffffffc


//--------------------- .nv.rel.action            --------------------------
	.section	.nv.rel.action,"",@"SHT_CUDA_RELOCINFO"
	.align	8
	.sectionentsize	8
        /*0000*/ 	.byte	0x73, 0x00, 0x00, 0x00, 0x00, 0x00, 0x00, 0x00, 0x00, 0x00, 0x00, 0x11, 0x25, 0x00, 0x05, 0x36


//--------------------- .nv.constant0.triton_mm   --------------------------
	.section	.nv.constant0.triton_mm,"a",@progbits
	.sectionflags	@""
	.align	4
.nv.constant0.triton_mm:
	.zero		384


//--------------------- .text.triton_mm           --------------------------
	.section	.text.triton_mm,"ax",@progbits
	.sectionflags	@"SHF_BARRIERS=1"
	.sectioninfo	@"SHI_REGISTERS=48"
	.align	128
        .global         triton_mm
        .type           triton_mm,@function
        .size           triton_mm,(.L_x_2 - triton_mm)
        .other          triton_mm,@"STO_CUDA_ENTRY STV_DEFAULT"
triton_mm:
.text.triton_mm:
[----:B------:R-:W-:Y:S02]  /*0000*/  IMAD.MOV.U32 R1, RZ, RZ, c[0x0][0x28] ;  /* 0x00000a00ff017624 */ /* 0x000fe400078e00ff */
[----:B------:R-:W1:Y:S01]  /*0010*/  S2R R9, SR_CTAID.X ;  /* 0x0000000000097919 */ /* 0x000e620000002500 */
[----:B------:R-:W-:Y:S01]  /*0020*/  IMAD.MOV.U32 R5, RZ, RZ, 0x8 ;  /* 0x00000008ff057424 */ /* 0x000fe200078e00ff */
[----:B------:R-:W-:Y:S01]  /*0030*/  ULDC.64 UR4, c[0x0][0x118] ;  /* 0x0000460000047ab9 */ /* 0x000fe20000000a00 */
[----:B------:R-:W-:Y:S01]  /*0040*/  IMAD.MOV.U32 R42, RZ, RZ, 0x3 ;  /* 0x00000003ff2a7424 */ /* 0x000fe200078e00ff */
[----:B------:R-:W-:Y:S01]  /*0050*/  CS2R R24, SRZ ;  /* 0x0000000000187805 */ /* 0x000fe2000001ff00 */
[----:B------:R-:W-:Y:S01]  /*0060*/  IMAD.MOV.U32 R37, RZ, RZ, -0x1 ;  /* 0xffffffffff257424 */ /* 0x000fe200078e00ff */
[----:B------:R-:W-:Y:S01]  /*0070*/  CS2R R26, SRZ ;  /* 0x00000000001a7805 */ /* 0x000fe2000001ff00 */
[----:B-1----:R-:W-:Y:S01]  /*0080*/  IMAD.HI R0, R9, 0x66666667, RZ ;  /* 0x6666666709007827 */ /* 0x002fe200078e02ff */
[----:B------:R-:W-:-:S04]  /*0090*/  IABS R7, R9 ;  /* 0x0000000900077213 */ /* 0x000fc80000000000 */
[----:B------:R-:W-:-:S04]  /*00a0*/  SHF.R.U32.HI R3, RZ, 0x1f, R0 ;  /* 0x0000001fff037819 */ /* 0x000fc80000011600 */
[----:B------:R-:W-:-:S05]  /*00b0*/  LEA.HI.SX32 R0, R0, R3, 0x16 ;  /* 0x0000000300007211 */ /* 0x000fca00078fb2ff */
[----:B------:R-:W-:-:S05]  /*00c0*/  IMAD R2, R0, -0x8, R5 ;  /* 0xfffffff800027824 */ /* 0x000fca00078e0205 */
[----:B------:R-:W-:-:S04]  /*00d0*/  IMNMX R6, R2, 0x8, PT ;  /* 0x0000000802067817 */ /* 0x000fc80003800200 */
[-C--:B------:R-:W-:Y:S02]  /*00e0*/  IABS R11, R6.reuse ;  /* 0x00000006000b7213 */ /* 0x080fe40000000000 */
[----:B------:R-:W-:Y:S02]  /*00f0*/  IABS R10, R6 ;  /* 0x00000006000a7213 */ /* 0x000fe40000000000 */
[----:B------:R-:W1:Y:S03]  /*0100*/  I2F.RP R4, R11 ;  /* 0x0000000b00047306 */ /* 0x000e660000209400 */
[----:B------:R-:W-:-:S05]  /*0110*/  IMAD.MOV R13, RZ, RZ, -R10 ;  /* 0x000000ffff0d7224 */ /* 0x000fca00078e0a0a */
[----:B-1----:R-:W1:Y:S02]  /*0120*/  MUFU.RCP R4, R4 ;  /* 0x0000000400047308 */ /* 0x002e640000001000 */
[----:B-1----:R-:W-:-:S06]  /*0130*/  IADD3 R2, R4, 0xffffffe, RZ ;  /* 0x0ffffffe04027810 */ /* 0x002fcc0007ffe0ff */
[----:B------:R1:W2:Y:S02]  /*0140*/  F2I.FTZ.U32.TRUNC.NTZ R3, R2 ;  /* 0x0000000200037305 */ /* 0x0002a4000021f000 */
[----:B-1----:R-:W-:Y:S02]  /*0150*/  IMAD.MOV.U32 R2, RZ, RZ, RZ ;  /* 0x000000ffff027224 */ /* 0x002fe400078e00ff */
[----:B--2---:R-:W-:-:S04]  /*0160*/  IMAD.MOV R8, RZ, RZ, -R3 ;  /* 0x000000ffff087224 */ /* 0x004fc800078e0a03 */
[----:B------:R-:W-:Y:S02]  /*0170*/  IMAD R5, R8, R11, RZ ;  /* 0x0000000b08057224 */ /* 0x000fe400078e02ff */
[----:B------:R-:W-:Y:S02]  /*0180*/  IMAD.MOV.U32 R8, RZ, RZ, R7 ;  /* 0x000000ffff087224 */ /* 0x000fe400078e0007 */
[----:B------:R-:W-:Y:S02]  /*0190*/  IMAD.HI.U32 R3, R3, R5, R2 ;  /* 0x0000000503037227 */ /* 0x000fe400078e0002 */
[----:B------:R-:W1:Y:S02]  /*01a0*/  S2R R5, SR_TID.X ;  /* 0x0000000000057919 */ /* 0x000e640000002100 */
[----:B------:R-:W-:Y:S02]  /*01b0*/  IMAD R7, R0, -0xa00, R9 ;  /* 0xfffff60000077824 */ /* 0x000fe400078e0209 */
[----:B------:R-:W-:-:S03]  /*01c0*/  IMAD.HI.U32 R2, R3, R8, RZ ;  /* 0x0000000803027227 */ /* 0x000fc600078e00ff */
[----:B------:R-:W-:Y:S01]  /*01d0*/  IABS R4, R7 ;  /* 0x0000000700047213 */ /* 0x000fe20000000000 */
[----:B------:R-:W-:Y:S01]  /*01e0*/  IMAD R2, R2, R13, R8 ;  /* 0x0000000d02027224 */ /* 0x000fe200078e0208 */
[----:B------:R-:W-:-:S03]  /*01f0*/  LOP3.LUT R7, R7, R6, RZ, 0x3c, !PT ;  /* 0x0000000607077212 */ /* 0x000fc600078e3cff */
[----:B------:R-:W-:Y:S01]  /*0200*/  IMAD.HI.U32 R8, R3, R4, RZ ;  /* 0x0000000403087227 */ /* 0x000fe200078e00ff */
[----:B------:R-:W-:Y:S02]  /*0210*/  ISETP.GT.U32.AND P1, PT, R11, R2, PT ;  /* 0x000000020b00720c */ /* 0x000fe40003f24070 */
[----:B------:R-:W-:Y:S01]  /*0220*/  ISETP.GE.AND P2, PT, R7, RZ, PT ;  /* 0x000000ff0700720c */ /* 0x000fe20003f46270 */
[----:B------:R-:W-:-:S05]  /*0230*/  IMAD R3, R8, R13, R4 ;  /* 0x0000000d08037224 */ /* 0x000fca00078e0204 */
[----:B------:R-:W-:Y:S02]  /*0240*/  ISETP.GT.U32.AND P0, PT, R11, R3, PT ;  /* 0x000000030b00720c */ /* 0x000fe40003f04070 */
[----:B-1----:R-:W-:Y:S01]  /*0250*/  SHF.R.U32.HI R7, RZ, 0x2, R5 ;  /* 0x00000002ff077819 */ /* 0x002fe20000011605 */
[C---:B------:R-:W-:Y:S01]  /*0260*/  IMAD.SHL.U32 R31, R5.reuse, 0x8, RZ ;  /* 0x00000008051f7824 */ /* 0x040fe200078e00ff */
[----:B------:R-:W-:Y:S01]  /*0270*/  LOP3.LUT R33, R5, 0x40, RZ, 0xc0, !PT ;  /* 0x0000004005217812 */ /* 0x000fe200078ec0ff */
[----:B------:R-:W-:Y:S01]  /*0280*/  @!P1 IMAD.IADD R2, R2, 0x1, -R11 ;  /* 0x0000000102029824 */ /* 0x000fe200078e0a0b */
[----:B------:R-:W-:Y:S01]  /*0290*/  ISETP.GE.AND P1, PT, R9, RZ, PT ;  /* 0x000000ff0900720c */ /* 0x000fe20003f26270 */
[C---:B------:R-:W-:Y:S01]  /*02a0*/  IMAD.SHL.U32 R4, R5.reuse, 0x4, RZ ;  /* 0x0000000405047824 */ /* 0x040fe200078e00ff */
[----:B------:R-:W-:Y:S02]  /*02b0*/  LOP3.LUT R32, R5, 0x80, RZ, 0xc0, !PT ;  /* 0x0000008005207812 */ /* 0x000fe400078ec0ff */
[----:B------:R-:W-:-:S03]  /*02c0*/  ISETP.GT.U32.AND P4, PT, R11, R2, PT ;  /* 0x000000020b00720c */ /* 0x000fc60003f84070 */
[----:B------:R-:W-:Y:S01]  /*02d0*/  @!P0 IMAD.IADD R3, R3, 0x1, -R11 ;  /* 0x0000000103038824 */ /* 0x000fe200078e0a0b */
[----:B------:R-:W-:Y:S02]  /*02e0*/  @!P0 IADD3 R8, R8, 0x1, RZ ;  /* 0x0000000108088810 */ /* 0x000fe40007ffe0ff */
[----:B------:R-:W-:Y:S02]  /*02f0*/  SGXT.U32 R7, R7, 0x4 ;  /* 0x000000040707781a */ /* 0x000fe40000000000 */
[----:B------:R-:W-:Y:S02]  /*0300*/  ISETP.GE.U32.AND P3, PT, R3, R11, PT ;  /* 0x0000000b0300720c */ /* 0x000fe40003f66070 */
[----:B------:R-:W-:Y:S02]  /*0310*/  SHF.R.U32.HI R10, RZ, 0x2, R33 ;  /* 0x00000002ff0a7819 */ /* 0x000fe40000011621 */
[----:B------:R-:W-:Y:S01]  /*0320*/  ISETP.NE.AND P0, PT, R6, RZ, PT ;  /* 0x000000ff0600720c */ /* 0x000fe20003f05270 */
[----:B------:R-:W-:Y:S01]  /*0330*/  @!P4 IMAD.IADD R2, R2, 0x1, -R11 ;  /* 0x000000010202c824 */ /* 0x000fe200078e0a0b */
[----:B------:R-:W-:-:S02]  /*0340*/  SHF.R.U32.HI R11, RZ, 0x2, R32 ;  /* 0x00000002ff0b7819 */ /* 0x000fc40000011620 */
[----:B------:R-:W-:Y:S01]  /*0350*/  LOP3.LUT R9, RZ, R6, RZ, 0x33, !PT ;  /* 0x00000006ff097212 */ /* 0x000fe200078e33ff */
[----:B------:R-:W-:Y:S01]  /*0360*/  @!P1 IMAD.MOV R2, RZ, RZ, -R2 ;  /* 0x000000ffff029224 */ /* 0x000fe200078e0a02 */
[----:B------:R-:W-:-:S03]  /*0370*/  LOP3.LUT R13, R11, R10, R7, 0xfe, !PT ;  /* 0x0000000a0b0d7212 */ /* 0x000fc600078efe07 */
[----:B------:R-:W-:Y:S02]  /*0380*/  @P3 IADD3 R8, R8, 0x1, RZ ;  /* 0x0000000108083810 */ /* 0x000fe40007ffe0ff */
[--C-:B------:R-:W-:Y:S02]  /*0390*/  LOP3.LUT R10, R10, 0xf, R5.reuse, 0xf8, !PT ;  /* 0x0000000f0a0a7812 */ /* 0x100fe400078ef805 */
[----:B------:R-:W-:Y:S01]  /*03a0*/  LOP3.LUT R36, R5, 0x4, RZ, 0xc0, !PT ;  /* 0x0000000405247812 */ /* 0x000fe200078ec0ff */
[----:B------:R-:W-:Y:S01]  /*03b0*/  IMAD.MOV.U32 R6, RZ, RZ, R8 ;  /* 0x000000ffff067224 */ /* 0x000fe200078e0008 */
[----:B------:R-:W-:Y:S02]  /*03c0*/  LOP3.LUT R8, R10, R11, RZ, 0xfc, !PT ;  /* 0x0000000b0a087212 */ /* 0x000fe400078efcff */
[----:B------:R-:W-:Y:S01]  /*03d0*/  SEL R11, R9, R2, !P0 ;  /* 0x00000002090b7207 */ /* 0x000fe20004000000 */
[----:B------:R-:W-:Y:S01]  /*03e0*/  @!P2 IMAD.MOV R6, RZ, RZ, -R6 ;  /* 0x000000ffff06a224 */ /* 0x000fe200078e0a06 */
[----:B------:R-:W-:Y:S01]  /*03f0*/  SHF.R.U32.HI R2, RZ, 0x3, R5 ;  /* 0x00000003ff027819 */ /* 0x000fe20000011605 */
[----:B------:R-:W-:Y:S01]  /*0400*/  IMAD.SHL.U32 R3, R36, 0x4, RZ ;  /* 0x0000000424037824 */ /* 0x000fe200078e00ff */
[----:B------:R-:W-:Y:S01]  /*0410*/  LOP3.LUT R35, R5, 0x10, RZ, 0xc0, !PT ;  /* 0x0000001005237812 */ /* 0x000fe200078ec0ff */
[----:B------:R-:W-:Y:S01]  /*0420*/  IMAD R11, R0, 0x8, R11 ;  /* 0x00000008000b7824 */ /* 0x000fe200078e020b */
[----:B------:R-:W-:-:S02]  /*0430*/  SEL R6, R9, R6, !P0 ;  /* 0x0000000609067207 */ /* 0x000fc40004000000 */
[----:B------:R-:W-:Y:S01]  /*0440*/  SGXT.U32 R9, R2, 0x5 ;  /* 0x000000050209781a */ /* 0x000fe20000000000 */
[----:B------:R-:W-:Y:S01]  /*0450*/  IMAD.SHL.U32 R2, R11, 0x40, RZ ;  /* 0x000000400b027824 */ /* 0x000fe200078e00ff */
[----:B------:R-:W-:Y:S01]  /*0460*/  SHF.R.U32.HI R28, RZ, 0x1, R35 ;  /* 0x00000001ff1c7819 */ /* 0x000fe20000011623 */
[----:B------:R-:W-:Y:S01]  /*0470*/  IMAD.SHL.U32 R0, R6, 0x20, RZ ;  /* 0x0000002006007824 */ /* 0x000fe200078e00ff */
[----:B------:R-:W-:Y:S02]  /*0480*/  LOP3.LUT R30, R31, 0x18, R5, 0x48, !PT ;  /* 0x000000181f1e7812 */ /* 0x000fe400078e4805 */
[----:B------:R-:W-:Y:S01]  /*0490*/  LOP3.LUT R12, R4, 0x8, RZ, 0xc0, !PT ;  /* 0x00000008040c7812 */ /* 0x000fe200078ec0ff */
[----:B------:R-:W-:Y:S01]  /*04a0*/  IMAD.IADD R7, R3, 0x1, R28 ;  /* 0x0000000103077824 */ /* 0x000fe200078e021c */
[----:B------:R-:W-:Y:S01]  /*04b0*/  LOP3.LUT R10, R0, R9, RZ, 0xfc, !PT ;  /* 0x00000009000a7212 */ /* 0x000fe200078efcff */
[----:B------:R-:W-:Y:S01]  /*04c0*/  IMAD R30, R13, 0x20, R30 ;  /* 0x000000200d1e7824 */ /* 0x000fe200078e021e */
[----:B------:R-:W-:-:S02]  /*04d0*/  SHF.R.S32.HI R11, RZ, 0x19, R11 ;  /* 0x00000019ff0b7819 */ /* 0x000fc4000001140b */
[----:B------:R-:W-:Y:S01]  /*04e0*/  LOP3.LUT R2, R2, R13, RZ, 0xfc, !PT ;  /* 0x0000000d02027212 */ /* 0x000fe200078efcff */
[----:B------:R-:W-:Y:S01]  /*04f0*/  IMAD.HI R6, R10, 0x66666667, RZ ;  /* 0x666666670a067827 */ /* 0x000fe200078e02ff */
[----:B------:R-:W-:Y:S02]  /*0500*/  LOP3.LUT R7, R7, 0x10, R12, 0x1e, !PT ;  /* 0x0000001007077812 */ /* 0x000fe400078e1e0c */
[----:B------:R-:W-:Y:S01]  /*0510*/  SGXT R11, R11, 0x1 ;  /* 0x000000010b0b781a */ /* 0x000fe20000000200 */
[----:B------:R-:W-:Y:S01]  /*0520*/  IMAD.SHL.U32 R30, R30, 0x2, RZ ;  /* 0x000000021e1e7824 */ /* 0x000fe200078e00ff */
[----:B------:R-:W-:Y:S02]  /*0530*/  SHF.R.U32.HI R13, RZ, 0x1f, R6 ;  /* 0x0000001fff0d7819 */ /* 0x000fe40000011606 */
[----:B------:R-:W-:Y:S02]  /*0540*/  SHF.R.U32.HI R15, RZ, 0x1, R5 ;  /* 0x00000001ff0f7819 */ /* 0x000fe40000011605 */
[----:B------:R-:W-:-:S02]  /*0550*/  LOP3.LUT R12, R3, 0xc, R4, 0xf8, !PT ;  /* 0x0000000c030c7812 */ /* 0x000fc400078ef804 */
[----:B------:R-:W-:Y:S02]  /*0560*/  LEA.HI R11, R11, R2, RZ, 0x9 ;  /* 0x000000020b0b7211 */ /* 0x000fe400078f48ff */
[----:B------:R-:W-:Y:S02]  /*0570*/  LEA.HI R13, R6, R13, RZ, 0x14 ;  /* 0x0000000d060d7211 */ /* 0x000fe400078fa0ff */
[----:B------:R-:W-:Y:S02]  /*0580*/  LOP3.LUT R14, R12, 0x18, R15, 0x78, !PT ;  /* 0x000000180c0e7812 */ /* 0x000fe400078e780f */
[----:B------:R-:W-:Y:S01]  /*0590*/  LOP3.LUT R11, R11, 0xffe00, RZ, 0xc0, !PT ;  /* 0x000ffe000b0b7812 */ /* 0x000fe200078ec0ff */
[----:B------:R-:W-:Y:S01]  /*05a0*/  IMAD R13, R13, -0x2800, R10 ;  /* 0xffffd8000d0d7824 */ /* 0x000fe200078e020a */
[----:B------:R-:W-:Y:S01]  /*05b0*/  LOP3.LUT R16, R3, 0x8, R4, 0xf8, !PT ;  /* 0x0000000803107812 */ /* 0x000fe200078ef804 */
[----:B------:R-:W-:Y:S01]  /*05c0*/  IMAD R14, R9, 0x20, R14 ;  /* 0x00000020090e7824 */ /* 0x000fe200078e020e */
[----:B------:R-:W-:Y:S01]  /*05d0*/  LOP3.LUT R4, R4, 0xc, RZ, 0xc0, !PT ;  /* 0x0000000c04047812 */ /* 0x000fe200078ec0ff */
[----:B------:R-:W-:Y:S01]  /*05e0*/  IMAD.SHL.U32 R9, R8, 0x20, RZ ;  /* 0x0000002008097824 */ /* 0x000fe200078e00ff */
[----:B------:R-:W-:Y:S01]  /*05f0*/  LOP3.LUT R8, R31, 0x18, RZ, 0xc0, !PT ;  /* 0x000000181f087812 */ /* 0x000fe200078ec0ff */
[----:B------:R-:W-:Y:S01]  /*0600*/  IMAD.IADD R11, R2, 0x1, -R11 ;  /* 0x00000001020b7824 */ /* 0x000fe200078e0a0b */
[----:B------:R-:W-:Y:S01]  /*0610*/  SHF.R.U32.HI R34, RZ, 0x2, R5 ;  /* 0x00000002ff227819 */ /* 0x000fe20000011605 */
[----:B------:R-:W-:Y:S01]  /*0620*/  IMAD.SHL.U32 R13, R13, 0x1000, RZ ;  /* 0x000010000d0d7824 */ /* 0x000fe200078e00ff */
[----:B------:R-:W-:Y:S01]  /*0630*/  LOP3.LUT R28, R9, R16, R28, 0xf6, !PT ;  /* 0x00000010091c7212 */ /* 0x000fe200078ef61c */
[----:B------:R-:W-:Y:S01]  /*0640*/  IMAD R8, R11, 0x1000, R8 ;  /* 0x000010000b087824 */ /* 0x000fe200078e0208 */
[----:B------:R-:W-:Y:S01]  /*0650*/  LOP3.LUT R7, R7, R9, RZ, 0xfc, !PT ;  /* 0x0000000907077212 */ /* 0x000fe200078efcff */
[----:B------:R-:W-:Y:S01]  /*0660*/  IMAD.MOV.U32 R11, RZ, RZ, 0x2 ;  /* 0x00000002ff0b7424 */ /* 0x000fe200078e00ff */
[----:B------:R-:W-:Y:S01]  /*0670*/  IADD3 R4, R4, R13, R3 ;  /* 0x0000000d04047210 */ /* 0x000fe20007ffe003 */
[----:B------:R-:W-:Y:S01]  /*0680*/  IMAD.SHL.U32 R29, R14, 0x2, RZ ;  /* 0x000000020e1d7824 */ /* 0x000fe200078e00ff */
[----:B------:R-:W-:Y:S01]  /*0690*/  LOP3.LUT R10, R13, R12, RZ, 0xfc, !PT ;  /* 0x0000000c0d0a7212 */ /* 0x000fe200078efcff */
[----:B------:R-:W-:Y:S01]  /*06a0*/  IMAD.WIDE R8, R8, R11, c[0x0][0x160] ;  /* 0x0000580008087625 */ /* 0x000fe200078e020b */
[----:B------:R-:W-:-:S02]  /*06b0*/  LOP3.LUT R34, R34, 0x8, RZ, 0xc0, !PT ;  /* 0x0000000822227812 */ /* 0x000fc400078ec0ff */
[--C-:B------:R-:W-:Y:S01]  /*06c0*/  LOP3.LUT R15, R16, 0x18, R5.reuse, 0x78, !PT ;  /* 0x00000018100f7812 */ /* 0x100fe200078e7805 */
[-C--:B------:R-:W-:Y:S01]  /*06d0*/  IMAD.WIDE R12, R4, R11.reuse, c[0x0][0x168] ;  /* 0x00005a00040c7625 */ /* 0x080fe200078e020b */
[----:B------:R1:W-:Y:S01]  /*06e0*/  LDGSTS.E.BYPASS.128 [R30], [R8.64] ;  /* 0x00000000081e7fae */ /* 0x0003e2000b901c44 */
[----:B------:R-:W-:Y:S02]  /*06f0*/  LOP3.LUT R18, R34, 0x7, R5, 0xf8, !PT ;  /* 0x0000000722127812 */ /* 0x000fe400078ef805 */
[----:B------:R-:W-:Y:S01]  /*0700*/  IMAD.WIDE R10, R10, R11, c[0x0][0x168] ;  /* 0x00005a000a0a7625 */ /* 0x000fe200078e020b */
[----:B------:R-:W0:Y:S01]  /*0710*/  LDGDEPBAR ;  /* 0x00000000000079af */ /* 0x000e220000000000 */
[----:B------:R-:W-:Y:S02]  /*0720*/  IADD3 R43, P0, R12, 0x100, RZ ;  /* 0x000001000c2b7810 */ /* 0x000fe40007f1e0ff */
[----:B------:R-:W-:Y:S01]  /*0730*/  IADD3 R44, P1, R8, 0x100, RZ ;  /* 0x00000100082c7810 */ /* 0x000fe20007f3e0ff */
[----:B------:R1:W-:Y:S01]  /*0740*/  LDGSTS.E.64 [R29+0x4000], [R10.64] ;  /* 0x040000000a1d7fae */ /* 0x0003e2000b921a44 */
[----:B------:R-:W-:-:S02]  /*0750*/  IMAD R6, R18, 0x20, R15 ;  /* 0x0000002012067824 */ /* 0x000fc400078e020f */
[----:B------:R-:W-:Y:S01]  /*0760*/  IMAD.X R41, RZ, RZ, R13, P0 ;  /* 0x000000ffff297224 */ /* 0x000fe200000e060d */
[----:B------:R-:W0:Y:S01]  /*0770*/  LDGDEPBAR ;  /* 0x00000000000079af */ /* 0x000e220000000000 */
[----:B------:R-:W-:Y:S01]  /*0780*/  IMAD.X R39, RZ, RZ, R9, P1 ;  /* 0x000000ffff277224 */ /* 0x000fe200008e0609 */
[----:B------:R-:W-:Y:S01]  /*0790*/  CS2R R12, SRZ ;  /* 0x00000000000c7805 */ /* 0x000fe2000001ff00 */
[----:B------:R-:W-:Y:S01]  /*07a0*/  IMAD.MOV.U32 R4, RZ, RZ, RZ ;  /* 0x000000ffff047224 */ /* 0x000fe200078e00ff */
[----:B------:R-:W-:Y:S01]  /*07b0*/  BAR.SYNC.DEFER_BLOCKING 0x0 ;  /* 0x0000000000007b1d */ /* 0x000fe20000010000 */
[----:B------:R-:W-:Y:S01]  /*07c0*/  IMAD.MOV.U32 R3, RZ, RZ, RZ ;  /* 0x000000ffff037224 */ /* 0x000fe200078e00ff */
[----:B------:R-:W-:Y:S01]  /*07d0*/  CS2R R14, SRZ ;  /* 0x00000000000e7805 */ /* 0x000fe2000001ff00 */
[----:B------:R-:W-:Y:S02]  /*07e0*/  IMAD.SHL.U32 R6, R6, 0x2, RZ ;  /* 0x0000000206067824 */ /* 0x000fe400078e00ff */
[----:B------:R-:W-:-:S02]  /*07f0*/  IMAD.SHL.U32 R28, R28, 0x2, RZ ;  /* 0x000000021c1c7824 */ /* 0x000fc400078e00ff */
[----:B------:R-:W-:Y:S01]  /*0800*/  IMAD.SHL.U32 R7, R7, 0x2, RZ ;  /* 0x0000000207077824 */ /* 0x000fe200078e00ff */
[----:B------:R-:W-:Y:S01]  /*0810*/  @!PT LDS RZ, [RZ] ;  /* 0x00000000fffff984 */ /* 0x000fe20000000800 */
[----:B------:R-:W-:Y:S01]  /*0820*/  @!PT LDS RZ, [RZ] ;  /* 0x00000000fffff984 */ /* 0x000fe20000000800 */
[----:B------:R-:W-:Y:S01]  /*0830*/  @!PT LDS RZ, [RZ] ;  /* 0x00000000fffff984 */ /* 0x000fe20000000800 */
[----:B------:R1:W-:Y:S04]  /*0840*/  LDGSTS.E.BYPASS.128 [R30+0x1000], [R8.64+0x40] ;  /* 0x01000040081e7fae */ /* 0x0003e8000b901c44 */
[----:B------:R-:W0:Y:S04]  /*0850*/  LDGDEPBAR ;  /* 0x00000000000079af */ /* 0x000e280000000000 */
[----:B------:R1:W-:Y:S04]  /*0860*/  LDGSTS.E.64 [R29+0x4800], [R10.64+0x40] ;  /* 0x048000400a1d7fae */ /* 0x0003e8000b921a44 */
[----:B------:R-:W0:Y:S04]  /*0870*/  LDGDEPBAR ;  /* 0x00000000000079af */ /* 0x000e280000000000 */
[----:B------:R-:W-:Y:S06]  /*0880*/  BAR.SYNC.DEFER_BLOCKING 0x0 ;  /* 0x0000000000007b1d */ /* 0x000fec0000010000 */
        /* <DEDUP_REMOVED lines=14> */
[----:B------:R-:W0:Y:S02]  /*0970*/  LDGDEPBAR ;  /* 0x00000000000079af */ /* 0x000e240000000000 */
.L_x_0:
[----:B------:R-:W-:-:S04]  /*0980*/  DEPBAR.LE SB0, 0x6 ;  /* 0x000081800000791a */ /* 0x000fc80000000000 */
[----:B------:R-:W-:Y:S02]  /*0990*/  IADD3 R37, R37, 0x1, RZ ;  /* 0x0000000125257810 */ /* 0x000fe40007ffe0ff */
[----:B------:R-:W-:Y:S01]  /*09a0*/  IADD3 R42, R42, 0x1, RZ ;  /* 0x000000012a2a7810 */ /* 0x000fe20007ffe0ff */
[----:B------:R-:W-:Y:S01]  /*09b0*/  BAR.SYNC.DEFER_BLOCKING 0x0 ;  /* 0x0000000000007b1d */ /* 0x000fe20000010000 */
[C---:B------:R-:W-:Y:S02]  /*09c0*/  ISETP.GE.AND P0, PT, R37.reuse, 0x4, PT ;  /* 0x000000042500780c */ /* 0x040fe40003f06270 */
[----:B------:R-:W-:Y:S02]  /*09d0*/  ISETP.GE.AND P1, PT, R42, 0x4, PT ;  /* 0x000000042a00780c */ /* 0x000fe40003f26270 */
[----:B------:R-:W-:Y:S02]  /*09e0*/  SEL R45, R37, RZ, !P0 ;  /* 0x000000ff252d7207 */ /* 0x000fe40004000000 */
[----:B------:R-:W-:-:S03]  /*09f0*/  ISETP.GE.U32.AND P0, PT, R4, 0x7c, PT ;  /* 0x0000007c0400780c */ /* 0x000fc60003f06070 */
[----:B------:R-:W-:Y:S01]  /*0a00*/  IMAD R37, R45, 0x1000, R28 ;  /* 0x000010002d257824 */ /* 0x000fe200078e021c */
[----:B------:R-:W-:Y:S01]  /*0a10*/  ISETP.GE.U32.AND.EX P0, PT, R3, RZ, PT, P0 ;  /* 0x000000ff0300720c */ /* 0x000fe20003f06100 */
[----:B------:R-:W-:-:S03]  /*0a20*/  IMAD R38, R45, 0x800, R6 ;  /* 0x000008002d267824 */ /* 0x000fc600078e0206 */
[----:B------:R2:W-:Y:S04]  /*0a30*/  LDSM.16.M88.4 R16, [R37] ;  /* 0x000000002510783b */ /* 0x0005e80000000200 */
[----:B-1----:R-:W1:Y:S04]  /*0a40*/  LDSM.16.M88.4 R8, [R38+0x4000] ;  /* 0x004000002608783b */ /* 0x002e680000000200 */
[----:B------:R3:W4:Y:S01]  /*0a50*/  LDSM.16.M88.4 R20, [R38+0x4400] ;  /* 0x004400002614783b */ /* 0x0007220000000200 */
[----:B--2---:R-:W-:-:S05]  /*0a60*/  SEL R37, R42, RZ, !P1 ;  /* 0x000000ff2a257207 */ /* 0x004fca0004800000 */
[----:B------:R-:W-:Y:S02]  /*0a70*/  IMAD R40, R37, 0x1000, R30 ;  /* 0x0000100025287824 */ /* 0x000fe400078e021e */
[----:B---3--:R-:W-:Y:S01]  /*0a80*/  IMAD.MOV.U32 R38, RZ, RZ, R44 ;  /* 0x000000ffff267224 */ /* 0x008fe200078e002c */
[C---:B-1----:R-:W-:Y:S07]  /*0a90*/  HMMA.16816.F32.BF16 R24, R16.reuse, R8, R24 ;  /* 0x000000081018723c */ /* 0x042fee0000041818 */
[----:B------:R-:W-:Y:S01]  /*0aa0*/  IMAD R8, R45, 0x1000, R7 ;  /* 0x000010002d087824 */ /* 0x000fe200078e0207 */
[----:B----4-:R-:W-:Y:S01]  /*0ab0*/  HMMA.16816.F32.BF16 R12, R16, R20, R12 ;  /* 0x00000014100c723c */ /* 0x010fe2000004180c */
[C---:B------:R-:W-:Y:S01]  /*0ac0*/  IMAD R9, R37.reuse, 0x800, R29 ;  /* 0x0000080025097824 */ /* 0x040fe200078e021d */
[----:B------:R-:W-:-:S02]  /*0ad0*/  IADD3 R37, R37, 0x1, RZ ;  /* 0x0000000125257810 */ /* 0x000fc40007ffe0ff */
[----:B------:R-:W1:Y:S04]  /*0ae0*/  LDSM.16.M88.4 R16, [R8] ;  /* 0x000000000810783b */ /* 0x000e680000000200 */
[----:B------:R-:W-:Y:S06]  /*0af0*/  BAR.SYNC.DEFER_BLOCKING 0x0 ;  /* 0x0000000000007b1d */ /* 0x000fec0000010000 */
[----:B------:R-:W-:Y:S01]  /*0b00*/  @!PT LDS RZ, [RZ] ;  /* 0x00000000fffff984 */ /* 0x000fe20000000800 */
[----:B------:R-:W-:Y:S01]  /*0b10*/  @!PT LDS RZ, [RZ] ;  /* 0x00000000fffff984 */ /* 0x000fe20000000800 */
[----:B------:R-:W-:Y:S01]  /*0b20*/  @!PT LDS RZ, [RZ] ;  /* 0x00000000fffff984 */ /* 0x000fe20000000800 */
[----:B------:R2:W-:Y:S04]  /*0b30*/  LDGSTS.E.BYPASS.128 [R40], [R38.64], !P0 ;  /* 0x0000000026287fae */ /* 0x0005e8000c101c44 */
[----:B------:R-:W0:Y:S01]  /*0b40*/  LDGDEPBAR ;  /* 0x00000000000079af */ /* 0x000e220000000000 */
[----:B--2---:R-:W-:Y:S01]  /*0b50*/  IMAD.MOV.U32 R40, RZ, RZ, R43 ;  /* 0x000000ffff287224 */ /* 0x004fe200078e002b */
[----:B------:R-:W-:-:S04]  /*0b60*/  IADD3 R43, R45, 0x1, RZ ;  /* 0x000000012d2b7810 */ /* 0x000fc80007ffe0ff */
[----:B-1----:R-:W-:Y:S01]  /*0b70*/  HMMA.16816.F32.BF16 R20, R16, R22, R12 ;  /* 0x000000161014723c */ /* 0x002fe2000004180c */
[----:B------:R1:W-:Y:S01]  /*0b80*/  LDGSTS.E.64 [R9+0x4000], [R40.64], !P0 ;  /* 0x0400000028097fae */ /* 0x0003e2000c121a44 */
[----:B------:R-:W-:-:S03]  /*0b90*/  ISETP.GE.AND P0, PT, R43, 0x4, PT ;  /* 0x000000042b00780c */ /* 0x000fc60003f06270 */
[----:B------:R-:W0:Y:S01]  /*0ba0*/  LDGDEPBAR ;  /* 0x00000000000079af */ /* 0x000e220000000000 */
[----:B------:R-:W-:-:S05]  /*0bb0*/  SEL R43, R43, RZ, !P0 ;  /* 0x000000ff2b2b7207 */ /* 0x000fca0004000000 */
[C---:B------:R-:W-:Y:S02]  /*0bc0*/  IMAD R42, R43.reuse, 0x1000, R28 ;  /* 0x000010002b2a7824 */ /* 0x040fe400078e021c */
[----:B------:R-:W-:Y:S01]  /*0bd0*/  IMAD R44, R43, 0x800, R6 ;  /* 0x000008002b2c7824 */ /* 0x000fe200078e0206 */
[----:B-1----:R-:W-:Y:S01]  /*0be0*/  HMMA.16816.F32.BF16 R8, R16, R10, R24 ;  /* 0x0000000a1008723c */ /* 0x002fe20000041818 */
[----:B------:R-:W-:-:S04]  /*0bf0*/  DEPBAR.LE SB0, 0x6 ;  /* 0x000081800000791a */ /* 0x000fc80000000000 */
[----:B------:R-:W-:Y:S06]  /*0c00*/  BAR.SYNC.DEFER_BLOCKING 0x0 ;  /* 0x0000000000007b1d */ /* 0x000fec0000010000 */
[----:B------:R-:W-:Y:S04]  /*0c10*/  LDSM.16.M88.4 R24, [R42] ;  /* 0x000000002a18783b */ /* 0x000fe80000000200 */
[----:B------:R-:W1:Y:S04]  /*0c20*/  LDSM.16.M88.4 R16, [R44+0x4000] ;  /* 0x004000002c10783b */ /* 0x000e680000000200 */
[----:B------:R-:W2:Y:S05]  /*0c30*/  LDSM.16.M88.4 R12, [R44+0x4400] ;  /* 0x004400002c0c783b */ /* 0x000eaa0000000200 */
[C---:B-1----:R-:W-:Y:S07]  /*0c40*/  HMMA.16816.F32.BF16 R8, R24.reuse, R16, R8 ;  /* 0x000000101808723c */ /* 0x042fee0000041808 */
[C---:B------:R-:W-:Y:S01]  /*0c50*/  IMAD R16, R43.reuse, 0x1000, R7 ;  /* 0x000010002b107824 */ /* 0x040fe200078e0207 */
[----:B--2---:R-:W-:Y:S01]  /*0c60*/  HMMA.16816.F32.BF16 R20, R24, R12, R20 ;  /* 0x0000000c1814723c */ /* 0x004fe20000041814 */
[----:B------:R-:W-:-:S03]  /*0c70*/  IADD3 R43, R43, 0x1, RZ ;  /* 0x000000012b2b7810 */ /* 0x000fc60007ffe0ff */
[----:B------:R-:W1:Y:S04]  /*0c80*/  LDSM.16.M88.4 R24, [R16] ;  /* 0x000000001018783b */ /* 0x000e680000000200 */
[----:B------:R-:W-:Y:S01]  /*0c90*/  BAR.SYNC.DEFER_BLOCKING 0x0 ;  /* 0x0000000000007b1d */ /* 0x000fe20000010000 */
[----:B------:R-:W-:-:S04]  /*0ca0*/  IADD3 R12, P1, R4, 0x1, RZ ;  /* 0x00000001040c7810 */ /* 0x000fc80007f3e0ff */
[----:B------:R-:W-:Y:S01]  /*0cb0*/  ISETP.GE.U32.AND P0, PT, R12, 0x7c, PT ;  /* 0x0000007c0c00780c */ /* 0x000fe20003f06070 */
[----:B------:R-:W-:Y:S01]  /*0cc0*/  IMAD.X R12, RZ, RZ, R3, P1 ;  /* 0x000000ffff0c7224 */ /* 0x000fe200008e0603 */
[----:B------:R-:W-:-:S04]  /*0cd0*/  ISETP.GE.AND P1, PT, R37, 0x4, PT ;  /* 0x000000042500780c */ /* 0x000fc80003f26270 */
[----:B------:R-:W-:Y:S02]  /*0ce0*/  ISETP.GE.U32.AND.EX P0, PT, R12, RZ, PT, P0 ;  /* 0x000000ff0c00720c */ /* 0x000fe40003f06100 */
[----:B------:R-:W-:-:S05]  /*0cf0*/  SEL R37, R37, RZ, !P1 ;  /* 0x000000ff25257207 */ /* 0x000fca0004800000 */
[C---:B------:R-:W-:Y:S02]  /*0d00*/  IMAD R13, R37.reuse, 0x1000, R30 ;  /* 0x00001000250d7824 */ /* 0x040fe400078e021e */
[C---:B------:R-:W-:Y:S01]  /*0d10*/  IMAD R17, R37.reuse, 0x800, R29 ;  /* 0x0000080025117824 */ /* 0x040fe200078e021d */
[----:B------:R-:W-:-:S03]  /*0d20*/  IADD3 R37, R37, 0x1, RZ ;  /* 0x0000000125257810 */ /* 0x000fc60007ffe0ff */
[----:B------:R-:W-:Y:S01]  /*0d30*/  @!PT LDS RZ, [RZ] ;  /* 0x00000000fffff984 */ /* 0x000fe20000000800 */
[----:B------:R-:W-:Y:S01]  /*0d40*/  @!PT LDS RZ, [RZ] ;  /* 0x00000000fffff984 */ /* 0x000fe20000000800 */
[----:B------:R-:W-:Y:S01]  /*0d50*/  @!PT LDS RZ, [RZ] ;  /* 0x00000000fffff984 */ /* 0x000fe20000000800 */
[----:B------:R2:W-:Y:S04]  /*0d60*/  LDGSTS.E.BYPASS.128 [R13], [R38.64+0x40], !P0 ;  /* 0x00000040260d7fae */ /* 0x0005e8000c101c44 */
[----:B------:R-:W0:Y:S04]  /*0d70*/  LDGDEPBAR ;  /* 0x00000000000079af */ /* 0x000e280000000000 */
[----:B------:R3:W-:Y:S01]  /*0d80*/  LDGSTS.E.64 [R17+0x4000], [R40.64+0x40], !P0 ;  /* 0x0400004028117fae */ /* 0x0007e2000c121a44 */
[----:B------:R-:W-:-:S03]  /*0d90*/  ISETP.GE.AND P0, PT, R43, 0x4, PT ;  /* 0x000000042b00780c */ /* 0x000fc60003f06270 */
[----:B------:R-:W0:Y:S01]  /*0da0*/  LDGDEPBAR ;  /* 0x00000000000079af */ /* 0x000e220000000000 */
[----:B------:R-:W-:Y:S01]  /*0db0*/  SEL R43, R43, RZ, !P0 ;  /* 0x000000ff2b2b7207 */ /* 0x000fe20004000000 */
[C---:B-1----:R-:W-:Y:S04]  /*0dc0*/  HMMA.16816.F32.BF16 R8, R24.reuse, R18, R8 ;  /* 0x000000121808723c */ /* 0x042fe80000041808 */
[C---:B------:R-:W-:Y:S02]  /*0dd0*/  IMAD R42, R43.reuse, 0x1000, R28 ;  /* 0x000010002b2a7824 */ /* 0x040fe400078e021c */
[----:B------:R-:W-:Y:S02]  /*0de0*/  IMAD R44, R43, 0x800, R6 ;  /* 0x000008002b2c7824 */ /* 0x000fe400078e0206 */
[----:B------:R-:W-:Y:S01]  /*0df0*/  HMMA.16816.F32.BF16 R20, R24, R14, R20 ;  /* 0x0000000e1814723c */ /* 0x000fe20000041814 */
[----:B------:R-:W-:-:S04]  /*0e00*/  DEPBAR.LE SB0, 0x6 ;  /* 0x000081800000791a */ /* 0x000fc80000000000 */
[----:B------:R-:W-:Y:S06]  /*0e10*/  BAR.SYNC.DEFER_BLOCKING 0x0 ;  /* 0x0000000000007b1d */ /* 0x000fec0000010000 */
[----:B------:R-:W-:Y:S04]  /*0e20*/  LDSM.16.M88.4 R24, [R42] ;  /* 0x000000002a18783b */ /* 0x000fe80000000200 */
[----:B---3--:R-:W1:Y:S04]  /*0e30*/  LDSM.16.M88.4 R16, [R44+0x4000] ;  /* 0x004000002c10783b */ /* 0x008e680000000200 */
[----:B--2---:R-:W2:Y:S01]  /*0e40*/  LDSM.16.M88.4 R12, [R44+0x4400] ;  /* 0x004400002c0c783b */ /* 0x004ea20000000200 */
[C---:B-1----:R-:W-:Y:S07]  /*0e50*/  HMMA.16816.F32.BF16 R8, R24.reuse, R16, R8 ;  /* 0x000000101808723c */ /* 0x042fee0000041808 */
[----:B------:R-:W-:Y:S01]  /*0e60*/  IMAD R16, R43, 0x1000, R7 ;  /* 0x000010002b107824 */ /* 0x000fe200078e0207 */
[----:B--2---:R-:W-:Y:S04]  /*0e70*/  HMMA.16816.F32.BF16 R20, R24, R12, R20 ;  /* 0x0000000c1814723c */ /* 0x004fe80000041814 */
[----:B------:R-:W1:Y:S04]  /*0e80*/  LDSM.16.M88.4 R24, [R16] ;  /* 0x000000001018783b */ /* 0x000e680000000200 */
[----:B------:R-:W-:Y:S01]  /*0e90*/  BAR.SYNC.DEFER_BLOCKING 0x0 ;  /* 0x0000000000007b1d */ /* 0x000fe20000010000 */
[----:B------:R-:W-:-:S04]  /*0ea0*/  IADD3 R12, P1, R4, 0x2, RZ ;  /* 0x00000002040c7810 */ /* 0x000fc80007f3e0ff */
[----:B------:R-:W-:Y:S01]  /*0eb0*/  ISETP.GE.U32.AND P0, PT, R12, 0x7c, PT ;  /* 0x0000007c0c00780c */ /* 0x000fe20003f06070 */
[----:B------:R-:W-:Y:S01]  /*0ec0*/  IMAD.X R12, RZ, RZ, R3, P1 ;  /* 0x000000ffff0c7224 */ /* 0x000fe200008e0603 */
[----:B------:R-:W-:-:S04]  /*0ed0*/  ISETP.GE.AND P1, PT, R37, 0x4, PT ;  /* 0x000000042500780c */ /* 0x000fc80003f26270 */
[----:B------:R-:W-:Y:S02]  /*0ee0*/  ISETP.GE.U32.AND.EX P0, PT, R12, RZ, PT, P0 ;  /* 0x000000ff0c00720c */ /* 0x000fe40003f06100 */
[----:B------:R-:W-:Y:S02]  /*0ef0*/  SEL R42, R37, RZ, !P1 ;  /* 0x000000ff252a7207 */ /* 0x000fe40004800000 */
[----:B------:R-:W-:-:S03]  /*0f00*/  IADD3 R37, R43, 0x1, RZ ;  /* 0x000000012b257810 */ /* 0x000fc60007ffe0ff */
        /* <DEDUP_REMOVED lines=14> */
[C---:B------:R-:W-:Y:S02]  /*0ff0*/  IMAD R45, R37.reuse, 0x800, R6 ;  /* 0x00000800252d7824 */ /* 0x040fe400078e0206 */
[----:B------:R-:W-:Y:S01]  /*1000*/  HMMA.16816.F32.BF16 R20, R24, R14, R20 ;  /* 0x0000000e1814723c */ /* 0x000fe20000041814 */
[----:B------:R-:W-:Y:S01]  /*1010*/  IMAD R44, R37, 0x1000, R7 ;  /* 0x00001000252c7824 */ /* 0x000fe200078e0207 */
[----:B------:R-:W-:-:S04]  /*1020*/  DEPBAR.LE SB0, 0x6 ;  /* 0x000081800000791a */ /* 0x000fc80000000000 */
[----:B------:R-:W-:Y:S06]  /*1030*/  BAR.SYNC.DEFER_BLOCKING 0x0 ;  /* 0x0000000000007b1d */ /* 0x000fec0000010000 */
[----:B---3--:R-:W-:Y:S04]  /*1040*/  LDSM.16.M88.4 R16, [R43] ;  /* 0x000000002b10783b */ /* 0x008fe80000000200 */
[----:B------:R-:W1:Y:S04]  /*1050*/  LDSM.16.M88.4 R24, [R45+0x4000] ;  /* 0x004000002d18783b */ /* 0x000e680000000200 */
[----:B--2---:R-:W2:Y:S01]  /*1060*/  LDSM.16.M88.4 R12, [R45+0x4400] ;  /* 0x004400002d0c783b */ /* 0x004ea20000000200 */
[C---:B-1----:R-:W-:Y:S08]  /*1070*/  HMMA.16816.F32.BF16 R8, R16.reuse, R24, R8 ;  /* 0x000000181008723c */ /* 0x042ff00000041808 */
[----:B--2---:R-:W-:Y:S01]  /*1080*/  HMMA.16816.F32.BF16 R20, R16, R12, R20 ;  /* 0x0000000c1014723c */ /* 0x004fe20000041814 */
[----:B------:R1:W2:Y:S04]  /*1090*/  LDSM.16.M88.4 R16, [R44] ;  /* 0x000000002c10783b */ /* 0x0002a80000000200 */
[----:B------:R-:W-:Y:S02]  /*10a0*/  BAR.SYNC.DEFER_BLOCKING 0x0 ;  /* 0x0000000000007b1d */ /* 0x000fe40000010000 */
[----:B------:R-:W-:-:S02]  /*10b0*/  IADD3 R12, P1, R4, 0x3, RZ ;  /* 0x00000003040c7810 */ /* 0x000fc40007f3e0ff */
[----:B-1----:R-:W-:Y:S02]  /*10c0*/  IADD3 R44, P2, R38, 0x100, RZ ;  /* 0x00000100262c7810 */ /* 0x002fe40007f5e0ff */
[----:B------:R-:W-:Y:S01]  /*10d0*/  ISETP.GE.U32.AND P0, PT, R12, 0x7c, PT ;  /* 0x0000007c0c00780c */ /* 0x000fe20003f06070 */
[----:B------:R-:W-:Y:S01]  /*10e0*/  IMAD.X R12, RZ, RZ, R3, P1 ;  /* 0x000000ffff0c7224 */ /* 0x000fe200008e0603 */
[----:B------:R-:W-:-:S04]  /*10f0*/  ISETP.GE.AND P1, PT, R42, 0x4, PT ;  /* 0x000000042a00780c */ /* 0x000fc80003f26270 */
[----:B------:R-:W-:Y:S02]  /*1100*/  ISETP.GE.U32.AND.EX P0, PT, R12, RZ, PT, P0 ;  /* 0x000000ff0c00720c */ /* 0x000fe40003f06100 */
[----:B------:R-:W-:Y:S02]  /*1110*/  SEL R42, R42, RZ, !P1 ;  /* 0x000000ff2a2a7207 */ /* 0x000fe40004800000 */
[----:B------:R-:W-:Y:S01]  /*1120*/  IADD3 R43, P1, R40, 0x100, RZ ;  /* 0x00000100282b7810 */ /* 0x000fe20007f3e0ff */
[C---:B--2---:R-:W-:Y:S07]  /*1130*/  HMMA.16816.F32.BF16 R24, R16.reuse, R26, R8 ;  /* 0x0000001a1018723c */ /* 0x044fee0000041808 */
[C---:B------:R-:W-:Y:S01]  /*1140*/  IMAD R9, R42.reuse, 0x1000, R30 ;  /* 0x000010002a097824 */ /* 0x040fe200078e021e */
[----:B------:R-:W-:Y:S01]  /*1150*/  HMMA.16816.F32.BF16 R12, R16, R14, R20 ;  /* 0x0000000e100c723c */ /* 0x000fe20000041814 */
[----:B------:R-:W-:-:S03]  /*1160*/  IMAD R11, R42, 0x800, R29 ;  /* 0x000008002a0b7824 */ /* 0x000fc600078e021d */
[----:B------:R-:W-:Y:S01]  /*1170*/  @!PT LDS RZ, [RZ] ;  /* 0x00000000fffff984 */ /* 0x000fe20000000800 */
[----:B------:R-:W-:Y:S01]  /*1180*/  @!PT LDS RZ, [RZ] ;  /* 0x00000000fffff984 */ /* 0x000fe20000000800 */
[----:B------:R-:W-:Y:S01]  /*1190*/  @!PT LDS RZ, [RZ] ;  /* 0x00000000fffff984 */ /* 0x000fe20000000800 */
[----:B------:R1:W-:Y:S04]  /*11a0*/  LDGSTS.E.BYPASS.128 [R9], [R38.64+0xc0], !P0 ;  /* 0x000000c026097fae */ /* 0x0003e8000c101c44 */
[----:B------:R-:W0:Y:S04]  /*11b0*/  LDGDEPBAR ;  /* 0x00000000000079af */ /* 0x000e280000000000 */
[----:B------:R2:W-:Y:S01]  /*11c0*/  LDGSTS.E.64 [R11+0x4000], [R40.64+0xc0], !P0 ;  /* 0x040000c0280b7fae */ /* 0x0005e2000c121a44 */
[----:B------:R-:W-:-:S03]  /*11d0*/  IADD3 R4, P0, R4, 0x4, RZ ;  /* 0x0000000404047810 */ /* 0x000fc60007f1e0ff */
[----:B------:R-:W0:Y:S01]  /*11e0*/  LDGDEPBAR ;  /* 0x00000000000079af */ /* 0x000e220000000000 */
[----:B-1----:R-:W-:Y:S02]  /*11f0*/  IMAD.X R39, RZ, RZ, R39, P2 ;  /* 0x000000ffff277224 */ /* 0x002fe400010e0627 */
[----:B------:R-:W-:Y:S01]  /*1200*/  IMAD.X R3, RZ, RZ, R3, P0 ;  /* 0x000000ffff037224 */ /* 0x000fe200000e0603 */
[----:B------:R-:W-:-:S04]  /*1210*/  ISETP.NE.U32.AND P0, PT, R4, 0x80, PT ;  /* 0x000000800400780c */ /* 0x000fc80003f05070 */
[----:B------:R-:W-:Y:S01]  /*1220*/  ISETP.NE.AND.EX P0, PT, R3, RZ, PT, P0 ;  /* 0x000000ff0300720c */ /* 0x000fe20003f05300 */
[----:B--2---:R-:W-:-:S12]  /*1230*/  IMAD.X R41, RZ, RZ, R41, P1 ;  /* 0x000000ffff297224 */ /* 0x004fd800008e0629 */
[----:B------:R-:W-:Y:S05]  /*1240*/  @P0 BRA `(.L_x_0) ;  /* 0xfffff73000000947 */ /* 0x000fea000383ffff */
[----:B------:R-:W-:Y:S01]  /*1250*/  IMAD.SHL.U32 R5, R5, 0x2, RZ ;  /* 0x0000000205057824 */ /* 0x000fe200078e00ff */
[----:B------:R-:W-:Y:S01]  /*1260*/  LOP3.LUT R4, R31, 0x40, RZ, 0xc0, !PT ;  /* 0x000000401f047812 */ /* 0x000fe200078ec0ff */
[----:B------:R-:W-:Y:S01]  /*1270*/  IMAD.SHL.U32 R6, R35, 0x8, RZ ;  /* 0x0000000823067824 */ /* 0x000fe200078e00ff */
[----:B------:R-:W-:-:S04]  /*1280*/  DEPBAR.LE SB0, 0x0 ;  /* 0x000080000000791a */ /* 0x000fc80000000000 */
[----:B------:R-:W-:Y:S01]  /*1290*/  LOP3.LUT R5, R5, 0x6, RZ, 0xc0, !PT ;  /* 0x0000000605057812 */ /* 0x000fe200078ec0ff */
[----:B------:R-:W-:Y:S01]  /*12a0*/  IMAD.SHL.U32 R33, R33, 0x8, RZ ;  /* 0x0000000821217824 */ /* 0x000fe200078e00ff */
[--C-:B------:R-:W-:Y:S01]  /*12b0*/  LOP3.LUT R3, R6, 0x178, R31.reuse, 0xf8, !PT ;  /* 0x0000017806037812 */ /* 0x100fe200078ef81f */
[----:B------:R-:W-:Y:S01]  /*12c0*/  IMAD.SHL.U32 R32, R32, 0x8, RZ ;  /* 0x0000000820207824 */ /* 0x000fe200078e00ff */
[----:B------:R-:W-:Y:S01]  /*12d0*/  LOP3.LUT R31, R0, 0x18, R31, 0xf8, !PT ;  /* 0x00000018001f7812 */ /* 0x000fe200078ef81f */
[----:B------:R-:W-:Y:S01]  /*12e0*/  IMAD R5, R36, 0x8, R5 ;  /* 0x0000000824057824 */ /* 0x000fe200078e0205 */
[----:B------:R-:W-:Y:S02]  /*12f0*/  F2FP.BF16.PACK_AB R24, R25, R24 ;  /* 0x000000181918723e */ /* 0x000fe400000010ff */
[----:B------:R-:W-:Y:S01]  /*1300*/  LOP3.LUT R3, R32, R3, R33, 0xfe, !PT ;  /* 0x0000000320037212 */ /* 0x000fe200078efe21 */
[----:B------:R-:W-:Y:S01]  /*1310*/  IMAD.IADD R32, R33, 0x1, R32 ;  /* 0x0000000121207824 */ /* 0x000fe200078e0220 */
[----:B------:R-:W-:-:S02]  /*1320*/  IADD3 R5, R6, R5, R4 ;  /* 0x0000000506057210 */ /* 0x000fc40007ffe004 */
[----:B------:R-:W-:Y:S02]  /*1330*/  SHF.R.U32.HI R0, RZ, 0x1, R3 ;  /* 0x00000001ff007819 */ /* 0x000fe40000011603 */
[----:B------:R-:W-:Y:S01]  /*1340*/  F2FP.BF16.PACK_AB R27, R27, R26 ;  /* 0x0000001a1b1b723e */ /* 0x000fe200000010ff */
[----:B------:R-:W-:Y:S01]  /*1350*/  IMAD.IADD R5, R34, 0x1, R5 ;  /* 0x0000000122057824 */ /* 0x000fe200078e0205 */
[----:B------:R-:W-:Y:S02]  /*1360*/  LOP3.LUT R0, R0, 0x3f0, RZ, 0xc0, !PT ;  /* 0x000003f000007812 */ /* 0x000fe400078ec0ff */
[----:B------:R-:W-:Y:S02]  /*1370*/  F2FP.BF16.PACK_AB R12, R13, R12 ;  /* 0x0000000c0d0c723e */ /* 0x000fe400000010ff */
[----:B------:R-:W-:Y:S01]  /*1380*/  LOP3.LUT R5, R32, R5, RZ, 0x3c, !PT ;  /* 0x0000000520057212 */ /* 0x000fe200078e3cff */
[----:B------:R-:W-:Y:S01]  /*1390*/  IMAD R10, R3, 0x2, R0 ;  /* 0x00000002030a7824 */ /* 0x000fe200078e0200 */
[----:B------:R-:W-:-:S02]  /*13a0*/  F2FP.BF16.PACK_AB R14, R15, R14 ;  /* 0x0000000e0f0e723e */ /* 0x000fc400000010ff */
[C---:B------:R-:W-:Y:S02]  /*13b0*/  LOP3.LUT R3, R5.reuse, 0x100, RZ, 0x3c, !PT ;  /* 0x0000010005037812 */ /* 0x040fe400078e3cff */
[----:B------:R-:W-:Y:S02]  /*13c0*/  LOP3.LUT R6, R5, 0x110, RZ, 0x3c, !PT ;  /* 0x0000011005067812 */ /* 0x000fe400078e3cff */
[----:B------:R-:W-:Y:S02]  /*13d0*/  SHF.R.U32.HI R0, RZ, 0x1, R5 ;  /* 0x00000001ff007819 */ /* 0x000fe40000011605 */
[----:B------:R-:W-:Y:S02]  /*13e0*/  SHF.R.U32.HI R4, RZ, 0x1, R3 ;  /* 0x00000001ff047819 */ /* 0x000fe40000011603 */
[----:B------:R-:W-:Y:S02]  /*13f0*/  SHF.R.U32.HI R8, RZ, 0x1, R6 ;  /* 0x00000001ff087819 */ /* 0x000fe40000011606 */
[----:B------:R-:W-:-:S02]  /*1400*/  LOP3.LUT R0, R0, 0x7ffffff0, RZ, 0xc0, !PT ;  /* 0x7ffffff000007812 */ /* 0x000fc400078ec0ff */
[----:B------:R-:W-:Y:S02]  /*1410*/  LOP3.LUT R4, R4, 0x7ffffff0, RZ, 0xc0, !PT ;  /* 0x7ffffff004047812 */ /* 0x000fe400078ec0ff */
[C---:B------:R-:W-:Y:S01]  /*1420*/  LOP3.LUT R7, R5.reuse, 0x10, RZ, 0x3c, !PT ;  /* 0x0000001005077812 */ /* 0x040fe200078e3cff */
[----:B------:R-:W-:Y:S01]  /*1430*/  IMAD R5, R5, 0x2, R0 ;  /* 0x0000000205057824 */ /* 0x000fe200078e0200 */
[----:B------:R-:W-:Y:S01]  /*1440*/  BAR.SYNC.DEFER_BLOCKING 0x0 ;  /* 0x0000000000007b1d */ /* 0x000fe20000010000 */
[----:B------:R-:W-:Y:S01]  /*1450*/  LOP3.LUT R9, R8, 0x7ffffff0, RZ, 0xc0, !PT ;  /* 0x7ffffff008097812 */ /* 0x000fe200078ec0ff */
[----:B------:R-:W-:Y:S01]  /*1460*/  IMAD R4, R3, 0x2, R4 ;  /* 0x0000000203047824 */ /* 0x000fe200078e0204 */
[----:B------:R-:W-:Y:S01]  /*1470*/  ISETP.GE.AND P0, PT, R31, 0x2800, PT ;  /* 0x000028001f00780c */ /* 0x000fe20003f06270 */
[----:B------:R-:W-:Y:S02]  /*1480*/  IMAD R7, R7, 0x2, R0 ;  /* 0x0000000207077824 */ /* 0x000fe400078e0200 */
[----:B------:R-:W-:Y:S01]  /*1490*/  IMAD R9, R6, 0x2, R9 ;  /* 0x0000000206097824 */ /* 0x000fe200078e0209 */
[----:B------:R-:W-:Y:S01]  /*14a0*/  ISETP.LT.AND P0, PT, R2, 0x200, !P0 ;  /* 0x000002000200780c */ /* 0x000fe20004701270 */
[----:B------:R1:W-:Y:S04]  /*14b0*/  STS [R5], R24 ;  /* 0x0000001805007388 */ /* 0x0003e80000000800 */
[----:B------:R1:W-:Y:S04]  /*14c0*/  STS [R4], R27 ;  /* 0x0000001b04007388 */ /* 0x0003e80000000800 */
[----:B------:R1:W-:Y:S04]  /*14d0*/  STS [R7], R12 ;  /* 0x0000000c07007388 */ /* 0x0003e80000000800 */
[----:B------:R1:W-:Y:S04]  /*14e0*/  STS [R9], R14 ;  /* 0x0000000e09007388 */ /* 0x0003e80000000800 */
[----:B------:R-:W-:Y:S06]  /*14f0*/  BAR.SYNC.DEFER_BLOCKING 0x0 ;  /* 0x0000000000007b1d */ /* 0x000fec0000010000 */
[----:B------:R-:W-:Y:S05]  /*1500*/  @!P0 EXIT ;  /* 0x000000000000894d */ /* 0x000fea0003800000 */
[----:B-1----:R-:W1:Y:S01]  /*1510*/  LDS.128 R8, [R10] ;  /* 0x000000000a087984 */ /* 0x002e620000000c00 */
[----:B------:R-:W-:-:S02]  /*1520*/  IMAD.MOV.U32 R3, RZ, RZ, 0x2 ;  /* 0x00000002ff037424 */ /* 0x000fc400078e00ff */
[----:B------:R-:W-:-:S04]  /*1530*/  IMAD R2, R2, 0x2800, R31 ;  /* 0x0000280002027824 */ /* 0x000fc800078e021f */
[----:B------:R-:W-:-:S05]  /*1540*/  IMAD.WIDE R2, R2, R3, c[0x0][0x170] ;  /* 0x00005c0002027625 */ /* 0x000fca00078e0203 */
[----:B-1----:R-:W-:Y:S01]  /*1550*/  STG.E.128 [R2.64], R8 ;  /* 0x0000000802007986 */ /* 0x002fe2000c101d04 */
[----:B------:R-:W-:Y:S05]  /*1560*/  EXIT ;  /* 0x000000000000794d */ /* 0x000fea0003800000 */
.L_x_1:
[----:B------:R-:W-:-:S00]  /*1570*/  BRA `(.L_x_1) ;  /* 0xfffffff000007947 */ /* 0x000fc0000383ffff */
[----:B------:R-:W-:-:S00]  /*1580*/  NOP ;  /* 0x0000000000007918 */ /* 0x000fc00000000000 */
[----:B------:R-:W-:-:S00]  /*1590*/  NOP ;  /* 0x0000000000007918 */ /* 0x000fc00000000000 */
[----:B------:R-:W-:-:S00]  /*15a0*/  NOP ;  /* 0x0000000000007918 */ /* 0x000fc00000000000 */
[----:B------:R-:W-:-:S00]  /*15b0*/  NOP ;  /* 0x0000000000007918 */ /* 0x000fc00000000000 */
[----:B------:R-:W-:-:S00]  /*15c0*/  NOP ;  /* 0x0000000000007918 */ /* 0x000fc00000000000 */
[----:B------:R-:W-:-:S00]  /*15d0*/  NOP ;  /* 0x0000000000007918 */ /* 0x000fc00000000000 */
[----:B------:R-:W-:-:S00]  /*15e0*/  NOP ;  /* 0x0000000000007918 */ /* 0x000fc00000000000 */
[----:B------:R-:W-:-:S00]  /*15f0*/  NOP ;  /* 0x0000000000007918 */ /* 0x000fc00000000000 */
.L_x_2:


//--------------------- .nv.shared.triton_mm      --------------------------
	.section	.nv.shared.triton_mm,"aw",@nobits
	.sectionflags	@""
	.align	16
